	.headerflags	@"EF_CUDA_TEXMODE_UNIFIED EF_CUDA_64BIT_ADDRESS EF_CUDA_ACCELERATORS EF_CUDA_SM90 EF_CUDA_VIRTUAL_SM(EF_CUDA_SM90)"
	.elftype	@"ET_EXEC"


//--------------------- .nv.info                  --------------------------
	.section	.nv.info,"",@"SHT_CUDA_INFO"
	.align	4


	//----- nvinfo : EIATTR_REGCOUNT
	.align		4
        /*0000*/ 	.byte	0x04, 0x2f
        /*0002*/ 	.short	(.L_1 - .L_0)
	.align		4
.L_0:
        /*0004*/ 	.word	index@(triton_poi_fused_leaky_relu_4)
        /*0008*/ 	.word	0x00000011


	//----- nvinfo : EIATTR_MIN_STACK_SIZE
	.align		4
.L_1:
        /*000c*/ 	.byte	0x04, 0x12
        /*000e*/ 	.short	(.L_3 - .L_2)
	.align		4
.L_2:
        /*0010*/ 	.word	index@(triton_poi_fused_leaky_relu_4)
        /*0014*/ 	.word	0x00000000


	//----- nvinfo : EIATTR_FRAME_SIZE
	.align		4
.L_3:
        /*0018*/ 	.byte	0x04, 0x11
        /*001a*/ 	.short	(.L_5 - .L_4)
	.align		4
.L_4:
        /*001c*/ 	.word	index@(triton_poi_fused_leaky_relu_4)
        /*0020*/ 	.word	0x00000000


	//----- nvinfo : EIATTR_MIN_STACK_SIZE
	.align		4
.L_5:
        /*0024*/ 	.byte	0x04, 0x12
        /*0026*/ 	.short	(.L_7 - .L_6)
	.align		4
.L_6:
        /*0028*/ 	.word	index@(triton_poi_fused_leaky_relu_4)
        /*002c*/ 	.word	0x00000000
.L_7:


//--------------------- .nv.info.triton_poi_fused_leaky_relu_4 --------------------------
	.section	.nv.info.triton_poi_fused_leaky_relu_4,"",@"SHT_CUDA_INFO"
	.sectionflags	@""
	.align	4


	//----- nvinfo : EIATTR_CUDA_API_VERSION
	.align		4
        /*0000*/ 	.byte	0x04, 0x37
        /*0002*/ 	.short	(.L_9 - .L_8)
.L_8:
        /*0004*/ 	.word	0x0000007c


	//----- nvinfo : EIATTR_KPARAM_INFO
	.align		4
.L_9:
        /*0008*/ 	.byte	0x04, 0x17
        /*000a*/ 	.short	(.L_11 - .L_10)
.L_10:
        /*000c*/ 	.word	0x00000000
        /*0010*/ 	.short	0x0003
        /*0012*/ 	.short	0x0018
        /*0014*/ 	.byte	0x00, 0xf0, 0x11, 0x00


	//----- nvinfo : EIATTR_KPARAM_INFO
	.align		4
.L_11:
        /*0018*/ 	.byte	0x04, 0x17
        /*001a*/ 	.short	(.L_13 - .L_12)
.L_12:
        /*001c*/ 	.word	0x00000000
        /*0020*/ 	.short	0x0002
        /*0022*/ 	.short	0x0010
        /*0024*/ 	.byte	0x00, 0xf4, 0x21, 0x00


	//----- nvinfo : EIATTR_KPARAM_INFO
	.align		4
.L_13:
        /*0028*/ 	.byte	0x04, 0x17
        /*002a*/ 	.short	(.L_15 - .L_14)
.L_14:
        /*002c*/ 	.word	0x00000000
        /*0030*/ 	.short	0x0001
        /*0032*/ 	.short	0x0008
        /*0034*/ 	.byte	0x00, 0xf4, 0x21, 0x00


	//----- nvinfo : EIATTR_KPARAM_INFO
	.align		4
.L_15:
        /*0038*/ 	.byte	0x04, 0x17
        /*003a*/ 	.short	(.L_17 - .L_16)
.L_16:
        /*003c*/ 	.word	0x00000000
        /*0040*/ 	.short	0x0000
        /*0042*/ 	.short	0x0000
        /*0044*/ 	.byte	0x00, 0xf4, 0x21, 0x00


	//----- nvinfo : EIATTR_SPARSE_MMA_MASK
	.align		4
.L_17:
        /*0048*/ 	.byte	0x03, 0x50
        /*004a*/ 	.short	0x0000


	//----- nvinfo : EIATTR_MAXREG_COUNT
	.align		4
        /*004c*/ 	.byte	0x03, 0x1b
        /*004e*/ 	.short	0x00ff


	//----- nvinfo : EIATTR_EXIT_INSTR_OFFSETS
	.align		4
        /*0050*/ 	.byte	0x04, 0x1c
        /*0052*/ 	.short	(.L_19 - .L_18)


	//   ....[0]....
.L_18:
        /*0054*/ 	.word	0x00000600


	//----- nvinfo : EIATTR_REQNTID
	.align		4
.L_19:
        /*0058*/ 	.byte	0x04, 0x10
        /*005a*/ 	.short	(.L_21 - .L_20)
.L_20:
        /*005c*/ 	.word	0x00000100
        /*0060*/ 	.word	0x00000001
        /*0064*/ 	.word	0x00000001


	//----- nvinfo : EIATTR_CBANK_PARAM_SIZE
	.align		4
.L_21:
        /*0068*/ 	.byte	0x03, 0x19
        /*006a*/ 	.short	0x001c


	//----- nvinfo : EIATTR_PARAM_CBANK
	.align		4
        /*006c*/ 	.byte	0x04, 0x0a
        /*006e*/ 	.short	(.L_23 - .L_22)
	.align		4
.L_22:
        /*0070*/ 	.word	index@(.nv.constant0.triton_poi_fused_leaky_relu_4)
        /*0074*/ 	.short	0x0210
        /*0076*/ 	.short	0x001c


	//----- nvinfo : EIATTR_SW_WAR
	.align		4
.L_23:
        /*0078*/ 	.byte	0x04, 0x36
        /*007a*/ 	.short	(.L_25 - .L_24)
.L_24:
        /*007c*/ 	.word	0x00000008
.L_25:


//--------------------- .nv.callgraph             --------------------------
	.section	.nv.callgraph,"",@"SHT_CUDA_CALLGRAPH"
	.align	4
	.sectionentsize	8
	.align		4
        /*0000*/ 	.word	0x00000000
	.align		4
        /*0004*/ 	.word	0xffffffff
	.align		4
        /*0008*/ 	.word	0x00000000
	.align		4
        /*000c*/ 	.word	0xfffffffe
	.align		4
        /*0010*/ 	.word	0x00000000
	.align		4
        /*0014*/ 	.word	0xfffffffd
	.align		4
        /*0018*/ 	.word	0x00000000
	.align		4
        /*001c*/ 	.word	0xfffffffc


//--------------------- .text.triton_poi_fused_leaky_relu_4 --------------------------
	.section	.text.triton_poi_fused_leaky_relu_4,"ax",@progbits
	.align	128
        .global         triton_poi_fused_leaky_relu_4
        .type           triton_poi_fused_leaky_relu_4,@function
        .size           triton_poi_fused_leaky_relu_4,(.L_x_1 - triton_poi_fused_leaky_relu_4)
        .other          triton_poi_fused_leaky_relu_4,@"STO_CUDA_ENTRY STV_DEFAULT"
triton_poi_fused_leaky_relu_4:
.text.triton_poi_fused_leaky_relu_4:
[----:B------:R-:W-:Y:S01]  /*0000*/  LDC R1, c[0x0][0x28] ;  /* 0x00000a00ff017b82 */ /* 0x000fe20000000800 */
[----:B------:R-:W1:Y:S01]  /*0010*/  S2R R0, SR_TID.X ;  /* 0x0000000000007919 */ /* 0x000e620000002100 */
[----:B------:R-:W-:Y:S01]  /*0020*/  ULDC.64 UR4, c[0x0][0x208] ;  /* 0x0000820000047ab9 */ /* 0x000fe20000000a00 */
[----:B------:R-:W2:Y:S01]  /*0030*/  S2R R5, SR_CTAID.X ;  /* 0x0000000000057919 */ /* 0x000ea20000002500 */
[----:B-1----:R-:W-:-:S05]  /*0040*/  IMAD.SHL.U32 R0, R0, 0x2, RZ ;  /* 0x0000000200007824 */ /* 0x002fca00078e00ff */
[----:B------:R-:W-:-:S05]  /*0050*/  LOP3.LUT R0, R0, 0x1fe, RZ, 0xc0, !PT ;  /* 0x000001fe00007812 */ /* 0x000fca00078ec0ff */
[----:B--2---:R-:W-:Y:S01]  /*0060*/  IMAD R0, R5, 0x200, R0 ;  /* 0x0000020005007824 */ /* 0x004fe200078e0200 */
[----:B------:R-:W-:-:S03]  /*0070*/  SHF.R.S32.HI R5, RZ, 0x16, R5 ;  /* 0x00000016ff057819 */ /* 0x000fc60000011405 */
[----:B------:R-:W-:Y:S01]  /*0080*/  VIADD R2, R0, 0x1 ;  /* 0x0000000100027836 */ /* 0x000fe20000000000 */
[----:B------:R-:W-:Y:S02]  /*0090*/  SHF.R.S32.HI R3, RZ, 0x1f, R0 ;  /* 0x0000001fff037819 */ /* 0x000fe40000011400 */
[----:B------:R-:W-:Y:S02]  /*00a0*/  SGXT R5, R5, 0x1 ;  /* 0x000000010505781a */ /* 0x000fe40000000200 */
[----:B------:R-:W-:Y:S02]  /*00b0*/  LEA.HI R3, R3, R0, RZ, 0x7 ;  /* 0x0000000003037211 */ /* 0x000fe400078f38ff */
[----:B------:R-:W-:Y:S02]  /*00c0*/  LEA.HI R7, R5, R2, RZ, 0x7 ;  /* 0x0000000205077211 */ /* 0x000fe400078f38ff */
[----:B------:R-:W-:Y:S02]  /*00d0*/  SHF.R.S32.HI R4, RZ, 0x7, R3 ;  /* 0x00000007ff047819 */ /* 0x000fe40000011403 */
[----:B------:R-:W-:-:S02]  /*00e0*/  LOP3.LUT R9, R7, 0xff80, RZ, 0xc0, !PT ;  /* 0x0000ff8007097812 */ /* 0x000fc400078ec0ff */
[----:B------:R-:W-:Y:S02]  /*00f0*/  LEA.HI R6, R4, R4, RZ, 0x7 ;  /* 0x0000000404067211 */ /* 0x000fe400078f38ff */
[----:B------:R-:W-:Y:S01]  /*0100*/  LOP3.LUT R3, R3, 0x80, RZ, 0xc0, !PT ;  /* 0x0000008003037812 */ /* 0x000fe200078ec0ff */
[----:B------:R-:W-:Y:S01]  /*0110*/  IMAD.IADD R2, R2, 0x1, -R9 ;  /* 0x0000000102027824 */ /* 0x000fe200078e0a09 */
[----:B------:R-:W-:-:S03]  /*0120*/  LOP3.LUT R7, R6, 0xff80, RZ, 0xc0, !PT ;  /* 0x0000ff8006077812 */ /* 0x000fc600078ec0ff */
[----:B------:R-:W-:Y:S02]  /*0130*/  IMAD.IADD R3, R0, 0x1, -R3 ;  /* 0x0000000100037824 */ /* 0x000fe400078e0a03 */
[----:B------:R-:W-:-:S05]  /*0140*/  IMAD.IADD R7, R4, 0x1, -R7 ;  /* 0x0000000104077824 */ /* 0x000fca00078e0a07 */
[----:B------:R-:W-:-:S04]  /*0150*/  PRMT R4, R2, 0x5410, R7 ;  /* 0x0000541002047816 */ /* 0x000fc80000000007 */
[----:B------:R-:W-:-:S04]  /*0160*/  LOP3.LUT R6, R4, 0xff00ff, RZ, 0xc0, !PT ;  /* 0x00ff00ff04067812 */ /* 0x000fc800078ec0ff */
[C---:B------:R-:W-:Y:S02]  /*0170*/  PRMT R8, R6.reuse, 0x7732, RZ ;  /* 0x0000773206087816 */ /* 0x040fe400000000ff */
[----:B------:R-:W-:-:S03]  /*0180*/  LOP3.LUT R9, R6, 0xffff, RZ, 0xc0, !PT ;  /* 0x0000ffff06097812 */ /* 0x000fc600078ec0ff */
[----:B------:R-:W-:Y:S01]  /*0190*/  IMAD.MOV.U32 R6, RZ, RZ, R8 ;  /* 0x000000ffff067224 */ /* 0x000fe200078e0008 */
[----:B------:R-:W-:Y:S02]  /*01a0*/  SHF.R.U32.HI R9, RZ, 0x7, R9 ;  /* 0x00000007ff097819 */ /* 0x000fe40000011609 */
[----:B------:R-:W-:Y:S02]  /*01b0*/  LOP3.LUT R8, R7, 0xffff, RZ, 0xc0, !PT ;  /* 0x0000ffff07087812 */ /* 0x000fe400078ec0ff */
[----:B------:R-:W-:Y:S02]  /*01c0*/  SHF.R.U32.HI R6, RZ, 0x7, R6 ;  /* 0x00000007ff067819 */ /* 0x000fe40000011606 */
[----:B------:R-:W-:Y:S02]  /*01d0*/  SHF.R.U32.HI R8, RZ, 0x7, R8 ;  /* 0x00000007ff087819 */ /* 0x000fe40000011608 */
[----:B------:R-:W-:Y:S02]  /*01e0*/  PRMT R9, R9, 0x5410, R6 ;  /* 0x0000541009097816 */ /* 0x000fe40000000006 */
[----:B------:R-:W-:-:S03]  /*01f0*/  LEA.HI R6, R5, R0, RZ, 0xe ;  /* 0x0000000005067211 */ /* 0x000fc600078f70ff */
[----:B------:R-:W-:Y:S01]  /*0200*/  VIADD.16x2 R4, R4, R9 ;  /* 0x0000000904047236 */ /* 0x000fe20000000200 */
[----:B------:R-:W-:-:S04]  /*0210*/  LOP3.LUT R11, R6, 0xffffc000, RZ, 0xc0, !PT ;  /* 0xffffc000060b7812 */ /* 0x000fc800078ec0ff */
[----:B------:R-:W-:Y:S02]  /*0220*/  LOP3.LUT R9, R4, 0xfe00fe, RZ, 0xc0, !PT ;  /* 0x00fe00fe04097812 */ /* 0x000fe400078ec0ff */
[----:B------:R-:W-:Y:S02]  /*0230*/  SHF.R.S32.HI R4, RZ, 0xe, R6 ;  /* 0x0000000eff047819 */ /* 0x000fe40000011406 */
[----:B------:R-:W-:Y:S02]  /*0240*/  PRMT R10, R9, 0xbb32, RZ ;  /* 0x0000bb32090a7816 */ /* 0x000fe400000000ff */
[----:B------:R-:W-:-:S03]  /*0250*/  LEA.HI R5, R4, R4, RZ, 0x6 ;  /* 0x0000000404057211 */ /* 0x000fc600078f30ff */
[----:B------:R-:W-:Y:S01]  /*0260*/  IMAD.MOV R10, RZ, RZ, -R10 ;  /* 0x000000ffff0a7224 */ /* 0x000fe200078e0a0a */
[----:B------:R-:W-:-:S04]  /*0270*/  LOP3.LUT R5, R5, 0x3fffffc0, RZ, 0xc0, !PT ;  /* 0x3fffffc005057812 */ /* 0x000fc800078ec0ff */
[----:B------:R-:W-:Y:S01]  /*0280*/  PRMT R12, R10, 0x7710, RZ ;  /* 0x000077100a0c7816 */ /* 0x000fe200000000ff */
[----:B------:R-:W-:Y:S01]  /*0290*/  IMAD.IADD R5, R4, 0x1, -R5 ;  /* 0x0000000104057824 */ /* 0x000fe200078e0a05 */
[----:B------:R-:W-:-:S03]  /*02a0*/  LOP3.LUT R10, R8, 0x1, RZ, 0xc0, !PT ;  /* 0x00000001080a7812 */ /* 0x000fc600078ec0ff */
[----:B------:R-:W-:Y:S01]  /*02b0*/  IMAD.IADD R8, R7, 0x1, R12 ;  /* 0x0000000107087824 */ /* 0x000fe200078e020c */
[----:B------:R-:W-:Y:S01]  /*02c0*/  PRMT R12, R3, 0x8880, RZ ;  /* 0x00008880030c7816 */ /* 0x000fe200000000ff */
[----:B------:R-:W-:Y:S01]  /*02d0*/  IMAD.IADD R10, R7, 0x1, R10 ;  /* 0x00000001070a7824 */ /* 0x000fe200078e020a */
[----:B------:R-:W-:Y:S01]  /*02e0*/  LOP3.LUT R3, R2, 0x80, RZ, 0xc0, !PT ;  /* 0x0000008002037812 */ /* 0x000fe200078ec0ff */
[----:B------:R-:W-:Y:S01]  /*02f0*/  IMAD.MOV R7, RZ, RZ, -R9 ;  /* 0x000000ffff077224 */ /* 0x000fe200078e0a09 */
[----:B------:R-:W-:Y:S02]  /*0300*/  PRMT R4, R8, 0x8880, RZ ;  /* 0x0000888008047816 */ /* 0x000fe400000000ff */
[----:B------:R-:W-:Y:S02]  /*0310*/  PRMT R9, R10, 0x8880, RZ ;  /* 0x000088800a097816 */ /* 0x000fe400000000ff */
[----:B------:R-:W-:Y:S02]  /*0320*/  PRMT R7, R7, 0x7710, RZ ;  /* 0x0000771007077816 */ /* 0x000fe400000000ff */
[----:B------:R-:W-:-:S02]  /*0330*/  PRMT R9, R9, 0x7710, RZ ;  /* 0x0000771009097816 */ /* 0x000fc400000000ff */
[----:B------:R-:W-:Y:S01]  /*0340*/  SHF.R.S32.HI R12, RZ, 0x1, R12 ;  /* 0x00000001ff0c7819 */ /* 0x000fe2000001140c */
[----:B------:R-:W-:Y:S01]  /*0350*/  IMAD.IADD R10, R2, 0x1, R7 ;  /* 0x00000001020a7824 */ /* 0x000fe200078e0207 */
[----:B------:R-:W-:Y:S01]  /*0360*/  SHF.R.U32.HI R9, RZ, 0x1, R9 ;  /* 0x00000001ff097819 */ /* 0x000fe20000011609 */
[----:B------:R-:W-:Y:S01]  /*0370*/  IMAD R7, R5, 0x2, R4 ;  /* 0x0000000205077824 */ /* 0x000fe200078e0204 */
[----:B------:R-:W-:Y:S01]  /*0380*/  LEA.HI R13, R3, R2, RZ, 0x19 ;  /* 0x00000002030d7211 */ /* 0x000fe200078fc8ff */
[----:B------:R-:W1:Y:S01]  /*0390*/  LDC.64 R4, c[0x0][0x218] ;  /* 0x00008600ff047b82 */ /* 0x000e620000000a00 */
[----:B------:R-:W-:Y:S01]  /*03a0*/  LOP3.LUT R9, R9, 0xffff, RZ, 0xc0, !PT ;  /* 0x0000ffff09097812 */ /* 0x000fe200078ec0ff */
[----:B------:R-:W-:Y:S01]  /*03b0*/  IMAD.SHL.U32 R7, R7, 0x2, RZ ;  /* 0x0000000207077824 */ /* 0x000fe200078e00ff */
[----:B------:R-:W-:Y:S02]  /*03c0*/  PRMT R14, R12, 0x9910, RZ ;  /* 0x000099100c0e7816 */ /* 0x000fe400000000ff */
[----:B------:R-:W-:-:S02]  /*03d0*/  PRMT R6, R13, 0x8880, RZ ;  /* 0x000088800d067816 */ /* 0x000fc400000000ff */
[----:B------:R-:W-:Y:S01]  /*03e0*/  PRMT R12, R9, 0x8880, RZ ;  /* 0x00008880090c7816 */ /* 0x000fe200000000ff */
[----:B------:R-:W2:Y:S01]  /*03f0*/  LDC.64 R2, c[0x0][0x210] ;  /* 0x00008400ff027b82 */ /* 0x000ea20000000a00 */
[----:B------:R-:W-:Y:S02]  /*0400*/  LOP3.LUT R10, R10, 0xffff, RZ, 0xc0, !PT ;  /* 0x0000ffff0a0a7812 */ /* 0x000fe400078ec0ff */
[----:B------:R-:W-:Y:S02]  /*0410*/  LOP3.LUT R8, R8, 0xffff, RZ, 0xc0, !PT ;  /* 0x0000ffff08087812 */ /* 0x000fe400078ec0ff */
[----:B------:R-:W-:Y:S01]  /*0420*/  SHF.R.S32.HI R9, RZ, 0x1, R6 ;  /* 0x00000001ff097819 */ /* 0x000fe20000011406 */
[----:B------:R-:W-:Y:S01]  /*0430*/  IMAD.MOV.U32 R6, RZ, RZ, R12 ;  /* 0x000000ffff067224 */ /* 0x000fe200078e000c */
[----:B------:R-:W-:Y:S02]  /*0440*/  PRMT R10, R10, 0x8880, RZ ;  /* 0x000088800a0a7816 */ /* 0x000fe400000000ff */
[----:B------:R-:W-:Y:S01]  /*0450*/  PRMT R8, R8, 0x8880, RZ ;  /* 0x0000888008087816 */ /* 0x000fe200000000ff */
[----:B------:R-:W-:Y:S01]  /*0460*/  IMAD.SHL.U32 R6, R6, 0x40, RZ ;  /* 0x0000004006067824 */ /* 0x000fe200078e00ff */
[----:B------:R-:W-:Y:S01]  /*0470*/  PRMT R12, R9, 0x9910, RZ ;  /* 0x00009910090c7816 */ /* 0x000fe200000000ff */
[----:B------:R-:W-:-:S02]  /*0480*/  IMAD.MOV.U32 R9, RZ, RZ, R10 ;  /* 0x000000ffff097224 */ /* 0x000fc400078e000a */
[----:B------:R-:W-:Y:S02]  /*0490*/  IMAD R13, R8, 0x2000, R11 ;  /* 0x00002000080d7824 */ /* 0x000fe400078e020b */
[----:B------:R-:W-:Y:S02]  /*04a0*/  IMAD.MOV.U32 R11, RZ, RZ, R14 ;  /* 0x000000ffff0b7224 */ /* 0x000fe400078e000e */
[----:B------:R-:W-:Y:S02]  /*04b0*/  IMAD.MOV.U32 R8, RZ, RZ, R12 ;  /* 0x000000ffff087224 */ /* 0x000fe400078e000c */
[----:B------:R-:W-:Y:S01]  /*04c0*/  IMAD R10, R9, 0x1000, R6 ;  /* 0x00001000090a7824 */ /* 0x000fe200078e0206 */
[----:B------:R-:W-:Y:S01]  /*04d0*/  IADD3 R11, R6, R13, R11 ;  /* 0x0000000d060b7210 */ /* 0x000fe20007ffe00b */
[----:B-1----:R-:W-:-:S03]  /*04e0*/  IMAD.WIDE R6, R7, 0x4, R4 ;  /* 0x0000000407067825 */ /* 0x002fc600078e0204 */
[----:B------:R-:W-:Y:S01]  /*04f0*/  IADD3 R13, R8, R10, R13 ;  /* 0x0000000a080d7210 */ /* 0x000fe20007ffe00d */
[--C-:B--2---:R-:W-:Y:S02]  /*0500*/  IMAD.WIDE R4, R11, 0x4, R2.reuse ;  /* 0x000000040b047825 */ /* 0x104fe400078e0202 */
[----:B------:R-:W1:Y:S02]  /*0510*/  LDC.64 R10, c[0x0][0x220] ;  /* 0x00008800ff0a7b82 */ /* 0x000e640000000a00 */
[----:B------:R-:W-:Y:S02]  /*0520*/  IMAD.WIDE R2, R13, 0x4, R2 ;  /* 0x000000040d027825 */ /* 0x000fe400078e0202 */
[----:B------:R-:W2:Y:S02]  /*0530*/  LDG.E.EL R4, desc[UR4][R4.64] ;  /* 0x0000000404047981 */ /* 0x000ea4000c2e1900 */
[----:B------:R-:W-:Y:S02]  /*0540*/  IMAD.WIDE R8, R9, 0x4, R6 ;  /* 0x0000000409087825 */ /* 0x000fe400078e0206 */
[----:B------:R-:W3:Y:S04]  /*0550*/  LDG.E.EL R2, desc[UR4][R2.64] ;  /* 0x0000000402027981 */ /* 0x000ee8000c2e1900 */
[----:B------:R-:W2:Y:S04]  /*0560*/  LDG.E.EL R7, desc[UR4][R6.64] ;  /* 0x0000000406077981 */ /* 0x000ea8000c2e1900 */
[----:B------:R-:W3:Y:S01]  /*0570*/  LDG.E.EL R9, desc[UR4][R8.64] ;  /* 0x0000000408097981 */ /* 0x000ee2000c2e1900 */
[----:B-1----:R-:W-:Y:S01]  /*0580*/  IMAD.WIDE R10, R0, 0x4, R10 ;  /* 0x00000004000a7825 */ /* 0x002fe200078e020a */
[----:B--2---:R-:W-:-:S02]  /*0590*/  FSETP.GT.AND P0, PT, R4, -R7, PT ;  /* 0x800000070400720b */ /* 0x004fc40003f04000 */
[----:B---3--:R-:W-:Y:S01]  /*05a0*/  FSETP.GT.AND P1, PT, R2, -R9, PT ;  /* 0x800000090200720b */ /* 0x008fe20003f24000 */
[----:B------:R-:W-:Y:S01]  /*05b0*/  FADD R12, R4, R7 ;  /* 0x00000007040c7221 */ /* 0x000fe20000000000 */
[----:B------:R-:W-:-:S09]  /*05c0*/  FADD R13, R2, R9 ;  /* 0x00000009020d7221 */ /* 0x000fd20000000000 */
[----:B------:R-:W-:Y:S02]  /*05d0*/  @!P0 FMUL R12, R12, 0.10000000149011611938 ;  /* 0x3dcccccd0c0c8820 */ /* 0x000fe40000400000 */
[----:B------:R-:W-:-:S05]  /*05e0*/  @!P1 FMUL R13, R13, 0.10000000149011611938 ;  /* 0x3dcccccd0d0d9820 */ /* 0x000fca0000400000 */
[----:B------:R-:W-:Y:S01]  /*05f0*/  STG.E.64 desc[UR4][R10.64], R12 ;  /* 0x0000000c0a007986 */ /* 0x000fe2000c101b04 */
[----:B------:R-:W-:Y:S05]  /*0600*/  EXIT ;  /* 0x000000000000794d */ /* 0x000fea0003800000 */
.L_x_0:
[----:B------:R-:W-:-:S00]  /*0610*/  BRA `(.L_x_0) ;  /* 0xfffffffc00fc7947 */ /* 0x000fc0000383ffff */
[----:B------:R-:W-:-:S00]  /*0620*/  NOP ;  /* 0x0000000000007918 */ /* 0x000fc00000000000 */
        /* <DEDUP_REMOVED lines=13> */
.L_x_1:


//--------------------- .nv.constant0.triton_poi_fused_leaky_relu_4 --------------------------
	.section	.nv.constant0.triton_poi_fused_leaky_relu_4,"a",@progbits
	.sectionflags	@""
	.align	4
.nv.constant0.triton_poi_fused_leaky_relu_4:
	.zero		556
